//
// Generated by NVIDIA NVVM Compiler
//
// Compiler Build ID: CL-36424714
// Cuda compilation tools, release 13.0, V13.0.88
// Based on NVVM 20.0.0
//

.version 9.0
.target sm_100
.address_size 64

	// .globl	pointwise_smem
.extern .shared .align 16 .b8 array[];

.visible .entry pointwise_smem(
	.param .align 8 .b8 pointwise_smem_param_0[40],
	.param .align 8 .b8 pointwise_smem_param_1[40],
	.param .align 8 .b8 pointwise_smem_param_2[40]
)
{
	.reg .pred 	%p<9>;
	.reg .b32 	%r<26>;
	.reg .b32 	%f<6>;
	.reg .b64 	%rd<40>;

	ld.param.u64 	%rd1, [pointwise_smem_param_0];
	ld.param.u64 	%rd4, [pointwise_smem_param_1];
	ld.param.u64 	%rd5, [pointwise_smem_param_2];
	ld.param.u64 	%rd2, [pointwise_smem_param_0+8];
	ld.param.u64 	%rd3, [pointwise_smem_param_0+16];
	mov.u32 	%r1, %tid.x;
	cvt.u64.u32 	%rd23, %r1;
	mov.u32 	%r7, %ctaid.x;
	mul.wide.u32 	%rd24, %r7, 32;
	add.s64 	%rd6, %rd24, %rd23;
	mul.lo.s64 	%rd7, %rd2, %rd3;
	cvt.u32.u64 	%r8, %rd7;
	shl.b32 	%r9, %r8, 2;
	add.s32 	%r10, %r9, 15;
	and.b32  	%r2, %r10, -16;
	min.s64 	%rd25, %rd2, %rd3;
	setp.lt.s64 	%p1, %rd25, 1;
	@%p1 bra 	$L__BB0_13;
	mov.u32 	%r11, array;
	add.s32 	%r3, %r11, %r2;
	cvta.to.global.u64 	%rd8, %rd4;
	mov.b64 	%rd35, 0;
$L__BB0_2:
	.pragma "nounroll";
	mul.lo.s64 	%rd10, %rd35, %rd3;
	mov.b64 	%rd36, 0;
$L__BB0_3:
	.pragma "nounroll";
	setp.ne.s32 	%p2, %r1, 0;
	@%p2 bra 	$L__BB0_5;
	add.s64 	%rd28, %rd36, %rd10;
	shl.b64 	%rd29, %rd28, 2;
	add.s64 	%rd30, %rd8, %rd29;
	ld.global.f32 	%f1, [%rd30];
	cvt.u32.u64 	%r12, %rd28;
	shl.b32 	%r13, %r12, 2;
	add.s32 	%r14, %r3, %r13;
	st.shared.f32 	[%r14], %f1;
$L__BB0_5:
	add.s64 	%rd36, %rd36, 1;
	setp.ne.s64 	%p3, %rd36, %rd3;
	@%p3 bra 	$L__BB0_3;
	add.s64 	%rd35, %rd35, 1;
	setp.ne.s64 	%p4, %rd35, %rd2;
	@%p4 bra 	$L__BB0_2;
	shl.b64 	%rd14, %rd3, 2;
	cvta.to.global.u64 	%rd15, %rd1;
	mov.b64 	%rd37, 0;
	cvt.u32.u64 	%r15, %rd3;
$L__BB0_8:
	.pragma "nounroll";
	cvt.u32.u64 	%r16, %rd37;
	mul.lo.s32 	%r17, %r16, %r15;
	shl.b32 	%r18, %r17, 2;
	add.s32 	%r25, %r11, %r18;
	mad.lo.s64 	%rd38, %rd14, %rd37, %rd15;
	mov.u64 	%rd39, %rd3;
$L__BB0_9:
	.pragma "nounroll";
	setp.ne.s32 	%p5, %r1, 0;
	@%p5 bra 	$L__BB0_11;
	ld.global.f32 	%f2, [%rd38];
	st.shared.f32 	[%r25], %f2;
$L__BB0_11:
	add.s64 	%rd39, %rd39, -1;
	add.s32 	%r25, %r25, 4;
	add.s64 	%rd38, %rd38, 4;
	setp.ne.s64 	%p6, %rd39, 0;
	@%p6 bra 	$L__BB0_9;
	add.s64 	%rd37, %rd37, 1;
	setp.ne.s64 	%p7, %rd37, %rd2;
	@%p7 bra 	$L__BB0_8;
$L__BB0_13:
	bar.sync 	0;
	setp.ge.s64 	%p8, %rd6, %rd7;
	@%p8 bra 	$L__BB0_15;
	cvt.u32.u64 	%r20, %rd6;
	shl.b32 	%r21, %r20, 2;
	mov.u32 	%r22, array;
	add.s32 	%r23, %r22, %r21;
	ld.shared.f32 	%f3, [%r23];
	add.s32 	%r24, %r23, %r2;
	ld.shared.f32 	%f4, [%r24];
	add.f32 	%f5, %f3, %f4;
	cvta.to.global.u64 	%rd32, %rd5;
	shl.b64 	%rd33, %rd6, 2;
	add.s64 	%rd34, %rd32, %rd33;
	st.global.f32 	[%rd34], %f5;
$L__BB0_15:
	ret;

}


// ===== COMPILED SASS (sm_100) =====

	.target	sm_100

	.elftype	@"ET_EXEC"


//--------------------- .note.nv.tkinfo           --------------------------
	.section	.note.nv.tkinfo,"",@"SHT_NOTE"
	.sectionflags	@"SHF_NOTE_NV_TKINFO"
	.tkinfo
        /*0018*/ 	.word	0x00000002
        /*0030*/ 	.string	""
        /*0030*/ 	.string	"ptxas"
        /*0030*/ 	.string	"Cuda compilation tools, release 13.0, V13.0.88"
        /*0030*/ 	.string	"Build cuda_13.0.r13.0/compiler.36424714_0"
        /*0030*/ 	.string	"-arch sm_100 -m 64 "



//--------------------- .note.nv.cuinfo           --------------------------
	.section	.note.nv.cuinfo,"",@"SHT_NOTE"
	.sectionflags	@"SHF_NOTE_NV_CUINFO"
        /*0018*/ 	.short	0x0002
        /*001a*/ 	.short	0x0064
        /*001c*/ 	.short	0x0082
	.zero		2


//--------------------- .nv.info                  --------------------------
	.section	.nv.info,"",@"SHT_CUDA_INFO"
	.align	4


	//----- nvinfo : EIATTR_REGCOUNT
	.align		4
        /*0000*/ 	.byte	0x04, 0x2f
        /*0002*/ 	.short	(.L_1 - .L_0)
	.align		4
.L_0:
        /*0004*/ 	.word	index@(pointwise_smem)
        /*0008*/ 	.word	0x00000010


	//----- nvinfo : EIATTR_FRAME_SIZE
	.align		4
.L_1:
        /*000c*/ 	.byte	0x04, 0x11
        /*000e*/ 	.short	(.L_3 - .L_2)
	.align		4
.L_2:
        /*0010*/ 	.word	index@(pointwise_smem)
        /*0014*/ 	.word	0x00000000


	//----- nvinfo : EIATTR_MIN_STACK_SIZE
	.align		4
.L_3:
        /*0018*/ 	.byte	0x04, 0x12
        /*001a*/ 	.short	(.L_5 - .L_4)
	.align		4
.L_4:
        /*001c*/ 	.word	index@(pointwise_smem)
        /*0020*/ 	.word	0x00000000
.L_5:


//--------------------- .nv.compat                --------------------------
	.section	.nv.compat,"",@"SHT_CUDA_COMPAT_INFO"
	.align	4
        /*0000*/ 	.byte	0x02, 0x09, 0x00, 0x00, 0x02, 0x02, 0x01, 0x00, 0x02, 0x05, 0x05, 0x00, 0x03, 0x07, 0x01, 0x01
        /*0010*/ 	.byte	0x02, 0x03, 0x00, 0x00, 0x02, 0x06, 0x01, 0x00, 0x04, 0x0b, 0x08, 0x00, 0x09, 0x00, 0x00, 0x00
        /*0020*/ 	.byte	0x00, 0x00, 0x00, 0x00


//--------------------- .nv.info.pointwise_smem   --------------------------
	.section	.nv.info.pointwise_smem,"",@"SHT_CUDA_INFO"
	.sectionflags	@""
	.align	4


	//----- nvinfo : EIATTR_CUDA_API_VERSION
	.align		4
        /*0000*/ 	.byte	0x04, 0x37
        /*0002*/ 	.short	(.L_7 - .L_6)
.L_6:
        /*0004*/ 	.word	0x00000082


	//----- nvinfo : EIATTR_KPARAM_INFO
	.align		4
.L_7:
        /*0008*/ 	.byte	0x04, 0x17
        /*000a*/ 	.short	(.L_9 - .L_8)
.L_8:
        /*000c*/ 	.word	0x00000000
        /*0010*/ 	.short	0x0002
        /*0012*/ 	.short	0x0050
        /*0014*/ 	.byte	0x00, 0xf0, 0xa1, 0x00


	//----- nvinfo : EIATTR_KPARAM_INFO
	.align		4
.L_9:
        /*0018*/ 	.byte	0x04, 0x17
        /*001a*/ 	.short	(.L_11 - .L_10)
.L_10:
        /*001c*/ 	.word	0x00000000
        /*0020*/ 	.short	0x0001
        /*0022*/ 	.short	0x0028
        /*0024*/ 	.byte	0x00, 0xf0, 0xa1, 0x00


	//----- nvinfo : EIATTR_KPARAM_INFO
	.align		4
.L_11:
        /*0028*/ 	.byte	0x04, 0x17
        /*002a*/ 	.short	(.L_13 - .L_12)
.L_12:
        /*002c*/ 	.word	0x00000000
        /*0030*/ 	.short	0x0000
        /*0032*/ 	.short	0x0000
        /*0034*/ 	.byte	0x00, 0xf0, 0xa1, 0x00


	//----- nvinfo : EIATTR_SPARSE_MMA_MASK
	.align		4
.L_13:
        /*0038*/ 	.byte	0x03, 0x50
        /*003a*/ 	.short	0x0000


	//----- nvinfo : EIATTR_MAXREG_COUNT
	.align		4
        /*003c*/ 	.byte	0x03, 0x1b
        /*003e*/ 	.short	0x00ff


	//----- nvinfo : EIATTR_NUM_BARRIERS
	.align		4
        /*0040*/ 	.byte	0x02, 0x4c
        /*0042*/ 	.byte	0x01
	.zero		1


	//----- nvinfo : EIATTR_MERCURY_ISA_VERSION
	.align		4
        /*0044*/ 	.byte	0x03, 0x5f
        /*0046*/ 	.short	0x0101


	//----- nvinfo : EIATTR_VRC_CTA_INIT_COUNT
	.align		4
        /*0048*/ 	.byte	0x02, 0x4a
	.zero		1
	.zero		1


	//----- nvinfo : EIATTR_EXIT_INSTR_OFFSETS
	.align		4
        /*004c*/ 	.byte	0x04, 0x1c
        /*004e*/ 	.short	(.L_15 - .L_14)


	//   ....[0]....
.L_14:
        /*0050*/ 	.word	0x00000590


	//   ....[1]....
        /*0054*/ 	.word	0x00000650


	//----- nvinfo : EIATTR_CBANK_PARAM_SIZE
	.align		4
.L_15:
        /*0058*/ 	.byte	0x03, 0x19
        /*005a*/ 	.short	0x0078


	//----- nvinfo : EIATTR_PARAM_CBANK
	.align		4
        /*005c*/ 	.byte	0x04, 0x0a
        /*005e*/ 	.short	(.L_17 - .L_16)
	.align		4
.L_16:
        /*0060*/ 	.word	index@(.nv.constant0.pointwise_smem)
        /*0064*/ 	.short	0x0380
        /*0066*/ 	.short	0x0078


	//----- nvinfo : EIATTR_SW_WAR
	.align		4
.L_17:
        /*0068*/ 	.byte	0x04, 0x36
        /*006a*/ 	.short	(.L_19 - .L_18)
.L_18:
        /*006c*/ 	.word	0x00000008
.L_19:


//--------------------- .nv.callgraph             --------------------------
	.section	.nv.callgraph,"",@"SHT_CUDA_CALLGRAPH"
	.align	4
	.sectionentsize	8
	.align		4
        /*0000*/ 	.word	0x00000000
	.align		4
        /*0004*/ 	.word	0xffffffff
	.align		4
        /*0008*/ 	.word	0x00000000
	.align		4
        /*000c*/ 	.word	0xfffffffe
	.align		4
        /*0010*/ 	.word	0x00000000
	.align		4
        /*0014*/ 	.word	0xfffffffd
	.align		4
        /*0018*/ 	.word	0x00000000
	.align		4
        /*001c*/ 	.word	0xfffffffc


//--------------------- .text.pointwise_smem      --------------------------
	.section	.text.pointwise_smem,"ax",@progbits
	.align	128
        .global         pointwise_smem
        .type           pointwise_smem,@function
        .size           pointwise_smem,(.L_x_6 - pointwise_smem)
        .other          pointwise_smem,@"STO_CUDA_ENTRY STV_DEFAULT"
pointwise_smem:
.text.pointwise_smem:
[----:B------:R-:W-:Y:S01]  /*0000*/  LDC R1, c[0x0][0x37c] ;  /* 0x0000df00ff017b82 */ /* 0x000fe20000000800 */
[----:B------:R-:W0:Y:S01]  /*0010*/  LDCU.64 UR6, c[0x0][0x388] ;  /* 0x00007100ff0677ac */ /* 0x000e220008000a00 */
[----:B------:R-:W1:Y:S01]  /*0020*/  S2R R3, SR_CTAID.X ;  /* 0x0000000000037919 */ /* 0x000e620000002500 */
[----:B------:R-:W-:Y:S01]  /*0030*/  IMAD.MOV.U32 R5, RZ, RZ, RZ ;  /* 0x000000ffff057224 */ /* 0x000fe200078e00ff */
[----:B------:R-:W0:Y:S01]  /*0040*/  LDCU.64 UR8, c[0x0][0x390] ;  /* 0x00007200ff0877ac */ /* 0x000e220008000a00 */
[----:B------:R-:W1:Y:S01]  /*0050*/  S2R R4, SR_TID.X ;  /* 0x0000000000047919 */ /* 0x000e620000002100 */
[----:B------:R-:W2:Y:S01]  /*0060*/  LDCU.64 UR14, c[0x0][0x358] ;  /* 0x00006b00ff0e77ac */ /* 0x000ea20008000a00 */
[----:B0-----:R-:W-:Y:S02]  /*0070*/  UISETP.LT.U32.AND UP0, UPT, UR6, UR8, UPT ;  /* 0x000000080600728c */ /* 0x001fe4000bf01070 */
[----:B------:R-:W-:Y:S02]  /*0080*/  UIMAD UR4, UR7, UR8, URZ ;  /* 0x00000008070472a4 */ /* 0x000fe4000f8e02ff */
[----:B------:R-:W-:-:S02]  /*0090*/  UISETP.LT.AND.EX UP0, UPT, UR7, UR9, UPT, UP0 ;  /* 0x000000090700728c */ /* 0x000fc4000bf01300 */
[----:B------:R-:W-:Y:S02]  /*00a0*/  UIMAD.WIDE.U32 UR16, UR6, UR8, URZ ;  /* 0x00000008061072a5 */ /* 0x000fe4000f8e00ff */
[----:B------:R-:W-:Y:S02]  /*00b0*/  USEL UR5, UR6, UR8, UP0 ;  /* 0x0000000806057287 */ /* 0x000fe40008000000 */
[----:B------:R-:W-:Y:S02]  /*00c0*/  UIMAD UR10, UR6, UR9, UR4 ;  /* 0x00000009060a72a4 */ /* 0x000fe4000f8e0204 */
[----:B------:R-:W-:Y:S02]  /*00d0*/  USEL UR6, UR7, UR9, UP0 ;  /* 0x0000000907067287 */ /* 0x000fe40008000000 */
[----:B------:R-:W-:Y:S01]  /*00e0*/  UISETP.GE.U32.AND UP0, UPT, UR5, 0x1, UPT ;  /* 0x000000010500788c */ /* 0x000fe2000bf06070 */
[----:B-1----:R-:W-:Y:S01]  /*00f0*/  IMAD.WIDE.U32 R2, R3, 0x20, R4 ;  /* 0x0000002003027825 */ /* 0x002fe200078e0004 */
[----:B------:R-:W-:-:S02]  /*0100*/  ULEA UR4, UR16, 0xf, 0x2 ;  /* 0x0000000f10047891 */ /* 0x000fc4000f8e10ff */
[----:B------:R-:W-:Y:S02]  /*0110*/  UISETP.GE.AND.EX UP0, UPT, UR6, URZ, UPT, UP0 ;  /* 0x000000ff0600728c */ /* 0x000fe4000bf06300 */
[----:B------:R-:W-:Y:S02]  /*0120*/  UIADD3 UR10, UPT, UPT, UR17, UR10, URZ ;  /* 0x0000000a110a7290 */ /* 0x000fe4000fffe0ff */
[----:B------:R-:W-:-:S05]  /*0130*/  ULOP3.LUT UR8, UR4, 0xfffffff0, URZ, 0xc0, !UPT ;  /* 0xfffffff004087892 */ /* 0x000fca000f8ec0ff */
[----:B--2---:R-:W-:Y:S07]  /*0140*/  BRA.U !UP0, `(.L_x_0) ;  /* 0x0000000508047547 */ /* 0x004fee000b800000 */
[----:B------:R-:W0:Y:S01]  /*0150*/  S2UR UR9, SR_CgaCtaId ;  /* 0x00000000000979c3 */ /* 0x000e220000008800 */
[----:B------:R-:W-:Y:S01]  /*0160*/  UMOV UR4, 0x400 ;  /* 0x0000040000047882 */ /* 0x000fe20000000000 */
[----:B------:R-:W-:Y:S01]  /*0170*/  UMOV UR6, URZ ;  /* 0x000000ff00067c82 */ /* 0x000fe20008000000 */
[----:B------:R-:W-:Y:S01]  /*0180*/  UMOV UR7, URZ ;  /* 0x000000ff00077c82 */ /* 0x000fe20008000000 */
[----:B0-----:R-:W-:-:S04]  /*0190*/  ULEA UR9, UR9, UR4, 0x18 ;  /* 0x0000000409097291 */ /* 0x001fc8000f8ec0ff */
[----:B------:R-:W-:-:S12]  /*01a0*/  UIADD3 UR13, UPT, UPT, UR8, UR9, URZ ;  /* 0x00000009080d7290 */ /* 0x000fd8000fffe0ff */
.L_x_2:
[----:B0-----:R-:W0:Y:S01]  /*01b0*/  LDCU.64 UR4, c[0x0][0x388] ;  /* 0x00007100ff0477ac */ /* 0x001e220008000a00 */
[----:B------:R-:W1:Y:S01]  /*01c0*/  LDC.64 R12, c[0x0][0x390] ;  /* 0x0000e400ff0c7b82 */ /* 0x000e620000000a00 */
[----:B------:R-:W-:Y:S01]  /*01d0*/  ISETP.NE.AND P1, PT, R4, RZ, PT ;  /* 0x000000ff0400720c */ /* 0x000fe20003f25270 */
[----:B------:R-:W-:Y:S01]  /*01e0*/  UMOV UR11, UR6 ;  /* 0x00000006000b7c82 */ /* 0x000fe20008000000 */
[----:B------:R-:W-:Y:S01]  /*01f0*/  UIADD3 UR6, UP0, UPT, UR6, 0x1, URZ ;  /* 0x0000000106067890 */ /* 0x000fe2000ff1e0ff */
[----:B------:R-:W-:-:S03]  /*0200*/  UMOV UR12, UR7 ;  /* 0x00000007000c7c82 */ /* 0x000fc60008000000 */
[----:B------:R-:W-:Y:S02]  /*0210*/  UIADD3.X UR7, UPT, UPT, URZ, UR7, URZ, UP0, !UPT ;  /* 0x00000007ff077290 */ /* 0x000fe400087fe4ff */
[----:B0-----:R-:W-:-:S03]  /*0220*/  UISETP.NE.U32.AND UP0, UPT, UR6, UR4, UPT ;  /* 0x000000040600728c */ /* 0x001fc6000bf05070 */
[----:B------:R-:W-:Y:S01]  /*0230*/  UMOV UR4, URZ ;  /* 0x000000ff00047c82 */ /* 0x000fe20008000000 */
[----:B------:R-:W-:-:S03]  /*0240*/  UISETP.NE.AND.EX UP0, UPT, UR7, UR5, UPT, UP0 ;  /* 0x000000050700728c */ /* 0x000fc6000bf05300 */
[----:B------:R-:W-:-:S08]  /*0250*/  UMOV UR5, URZ ;  /* 0x000000ff00057c82 */ /* 0x000fd00008000000 */
.L_x_1:
[----:B0-----:R-:W0:Y:S01]  /*0260*/  @!P1 LDC.64 R10, c[0x0][0x3a8] ;  /* 0x0000ea00ff0a9b82 */ /* 0x001e220000000a00 */
[----:B------:R-:W-:Y:S02]  /*0270*/  IMAD.U32 R6, RZ, RZ, UR4 ;  /* 0x00000004ff067e24 */ /* 0x000fe4000f8e00ff */
[----:B------:R-:W-:Y:S02]  /*0280*/  IMAD.U32 R7, RZ, RZ, UR5 ;  /* 0x00000005ff077e24 */ /* 0x000fe4000f8e00ff */
[C---:B-1----:R-:W-:Y:S02]  /*0290*/  @!P1 IMAD R0, R12.reuse, UR12, RZ ;  /* 0x0000000c0c009c24 */ /* 0x042fe4000f8e02ff */
[----:B------:R-:W-:-:S04]  /*02a0*/  @!P1 IMAD.WIDE.U32 R6, R12, UR11, R6 ;  /* 0x0000000b0c069c25 */ /* 0x000fc8000f8e0006 */
[----:B------:R-:W-:-:S05]  /*02b0*/  @!P1 IMAD R9, R13, UR11, R0 ;  /* 0x0000000b0d099c24 */ /* 0x000fca000f8e0200 */
[----:B------:R-:W-:Y:S02]  /*02c0*/  @!P1 IADD3 R0, PT, PT, R7, R9, RZ ;  /* 0x0000000907009210 */ /* 0x000fe40007ffe0ff */
[----:B0-----:R-:W-:-:S04]  /*02d0*/  @!P1 LEA R8, P0, R6, R10, 0x2 ;  /* 0x0000000a06089211 */ /* 0x001fc800078010ff */
[----:B------:R-:W-:-:S05]  /*02e0*/  @!P1 LEA.HI.X R9, R6, R11, R0, 0x2, P0 ;  /* 0x0000000b06099211 */ /* 0x000fca00000f1400 */
[----:B------:R-:W2:Y:S01]  /*02f0*/  @!P1 LDG.E R8, desc[UR14][R8.64] ;  /* 0x0000000e08089981 */ /* 0x000ea2000c1e1900 */
[----:B------:R-:W-:Y:S01]  /*0300*/  @!P1 LEA R7, R6, UR13, 0x2 ;  /* 0x0000000d06079c11 */ /* 0x000fe2000f8e10ff */
[----:B------:R-:W-:-:S04]  /*0310*/  UIADD3 UR4, UP1, UPT, UR4, 0x1, URZ ;  /* 0x0000000104047890 */ /* 0x000fc8000ff3e0ff */
[----:B------:R-:W-:Y:S02]  /*0320*/  UIADD3.X UR5, UPT, UPT, URZ, UR5, URZ, UP1, !UPT ;  /* 0x00000005ff057290 */ /* 0x000fe40008ffe4ff */
[----:B------:R-:W-:-:S04]  /*0330*/  ISETP.NE.U32.AND P0, PT, R12, UR4, PT ;  /* 0x000000040c007c0c */ /* 0x000fc8000bf05070 */
[----:B------:R-:W-:Y:S01]  /*0340*/  ISETP.NE.AND.EX P0, PT, R13, UR5, PT, P0 ;  /* 0x000000050d007c0c */ /* 0x000fe2000bf05300 */
[----:B--2---:R0:W-:-:S12]  /*0350*/  @!P1 STS [R7], R8 ;  /* 0x0000000807009388 */ /* 0x0041d80000000800 */
[----:B------:R-:W-:Y:S05]  /*0360*/  @P0 BRA `(.L_x_1) ;  /* 0xfffffffc00bc0947 */ /* 0x000fea000383ffff */
[----:B------:R-:W-:Y:S05]  /*0370*/  BRA.U UP0, `(.L_x_2) ;  /* 0xfffffffd008c7547 */ /* 0x000fea000b83ffff */
[C---:B0-----:R-:W-:Y:S01]  /*0380*/  SHF.L.U64.HI R8, R12.reuse, 0x2, R13 ;  /* 0x000000020c087819 */ /* 0x041fe2000001020d */
[----:B------:R-:W-:Y:S01]  /*0390*/  IMAD.SHL.U32 R9, R12, 0x4, RZ ;  /* 0x000000040c097824 */ /* 0x000fe200078e00ff */
[----:B------:R-:W-:Y:S01]  /*03a0*/  UMOV UR4, URZ ;  /* 0x000000ff00047c82 */ /* 0x000fe20008000000 */
[----:B------:R-:W-:-:S05]  /*03b0*/  UMOV UR5, URZ ;  /* 0x000000ff00057c82 */ /* 0x000fca0008000000 */
.L_x_4:
[----:B0-----:R-:W0:Y:S01]  /*03c0*/  LDC.64 R6, c[0x0][0x380] ;  /* 0x0000e000ff067b82 */ /* 0x001e220000000a00 */
[----:B------:R-:W1:Y:S01]  /*03d0*/  LDCU UR6, c[0x0][0x390] ;  /* 0x00007200ff0677ac */ /* 0x000e620008000800 */
[----:B------:R-:W-:Y:S01]  /*03e0*/  IMAD R0, R8, UR4, RZ ;  /* 0x0000000408007c24 */ /* 0x000fe2000f8e02ff */
[----:B------:R-:W2:Y:S03]  /*03f0*/  LDCU.64 UR18, c[0x0][0x388] ;  /* 0x00007100ff1277ac */ /* 0x000ea60008000a00 */
[----:B------:R-:W-:Y:S01]  /*0400*/  IMAD R11, R9, UR5, R0 ;  /* 0x00000005090b7c24 */ /* 0x000fe2000f8e0200 */
[----:B------:R-:W3:Y:S01]  /*0410*/  LDCU.64 UR12, c[0x0][0x390] ;  /* 0x00007200ff0c77ac */ /* 0x000ee20008000a00 */
[----:B-1----:R-:W-:-:S04]  /*0420*/  UIMAD UR6, UR4, UR6, URZ ;  /* 0x00000006040672a4 */ /* 0x002fc8000f8e02ff */
[----:B------:R-:W-:Y:S01]  /*0430*/  ULEA UR6, UR6, UR9, 0x2 ;  /* 0x0000000906067291 */ /* 0x000fe2000f8e10ff */
[----:B0-----:R-:W-:Y:S01]  /*0440*/  IMAD.WIDE.U32 R6, R9, UR4, R6 ;  /* 0x0000000409067c25 */ /* 0x001fe2000f8e0006 */
[----:B------:R-:W-:-:S03]  /*0450*/  UIADD3 UR4, UP0, UPT, UR4, 0x1, URZ ;  /* 0x0000000104047890 */ /* 0x000fc6000ff1e0ff */
[----:B------:R-:W-:Y:S01]  /*0460*/  IMAD.IADD R7, R7, 0x1, R11 ;  /* 0x0000000107077824 */ /* 0x000fe200078e020b */
[----:B------:R-:W-:Y:S02]  /*0470*/  UIADD3.X UR5, UPT, UPT, URZ, UR5, URZ, UP0, !UPT ;  /* 0x00000005ff057290 */ /* 0x000fe400087fe4ff */
[----:B--2---:R-:W-:-:S04]  /*0480*/  UISETP.NE.U32.AND UP0, UPT, UR4, UR18, UPT ;  /* 0x000000120400728c */ /* 0x004fc8000bf05070 */
[----:B---3--:R-:W-:-:S11]  /*0490*/  UISETP.NE.AND.EX UP0, UPT, UR5, UR19, UPT, UP0 ;  /* 0x000000130500728c */ /* 0x008fd6000bf05300 */
.L_x_3:
[----:B------:R-:W-:-:S13]  /*04a0*/  ISETP.NE.AND P0, PT, R4, RZ, PT ;  /* 0x000000ff0400720c */ /* 0x000fda0003f05270 */
[----:B0-----:R-:W2:Y:S01]  /*04b0*/  @!P0 LDG.E R0, desc[UR14][R6.64] ;  /* 0x0000000e06008981 */ /* 0x001ea2000c1e1900 */
[----:B------:R-:W-:-:S04]  /*04c0*/  UIADD3 UR12, UP2, UPT, UR12, -0x1, URZ ;  /* 0xffffffff0c0c7890 */ /* 0x000fc8000ff5e0ff */
[----:B------:R-:W-:Y:S02]  /*04d0*/  UISETP.NE.U32.AND UP1, UPT, UR12, URZ, UPT ;  /* 0x000000ff0c00728c */ /* 0x000fe4000bf25070 */
[----:B------:R-:W-:-:S04]  /*04e0*/  UIADD3.X UR13, UPT, UPT, UR13, -0x1, URZ, UP2, !UPT ;  /* 0xffffffff0d0d7890 */ /* 0x000fc800097fe4ff */
[----:B------:R-:W-:Y:S01]  /*04f0*/  UISETP.NE.AND.EX UP1, UPT, UR13, URZ, UPT, UP1 ;  /* 0x000000ff0d00728c */ /* 0x000fe2000bf25310 */
[----:B--2---:R0:W-:Y:S01]  /*0500*/  @!P0 STS [UR6], R0 ;  /* 0x00000000ff008988 */ /* 0x0041e20008000806 */
[----:B------:R-:W-:Y:S01]  /*0510*/  IADD3 R6, P0, PT, R6, 0x4, RZ ;  /* 0x0000000406067810 */ /* 0x000fe20007f1e0ff */
[----:B------:R-:W-:-:S03]  /*0520*/  UIADD3 UR6, UPT, UPT, UR6, 0x4, URZ ;  /* 0x0000000406067890 */ /* 0x000fc6000fffe0ff */
[----:B------:R-:W-:-:S03]  /*0530*/  IADD3.X R7, PT, PT, RZ, R7, RZ, P0, !PT ;  /* 0x00000007ff077210 */ /* 0x000fc600007fe4ff */
[----:B------:R-:W-:Y:S06]  /*0540*/  BRA.U UP1, `(.L_x_3) ;  /* 0xfffffffd01d47547 */ /* 0x000fec000b83ffff */
[----:B------:R-:W-:Y:S05]  /*0550*/  BRA.U UP0, `(.L_x_4) ;  /* 0xfffffffd00987547 */ /* 0x000fea000b83ffff */
.L_x_0:
[----:B------:R-:W-:Y:S01]  /*0560*/  BAR.SYNC.DEFER_BLOCKING 0x0 ;  /* 0x0000000000007b1d */ /* 0x000fe20000010000 */
[----:B------:R-:W-:-:S04]  /*0570*/  ISETP.GE.U32.AND P0, PT, R2, UR16, PT ;  /* 0x0000001002007c0c */ /* 0x000fc8000bf06070 */
[----:B------:R-:W-:-:S13]  /*0580*/  ISETP.GE.AND.EX P0, PT, R3, UR10, PT, P0 ;  /* 0x0000000a03007c0c */ /* 0x000fda000bf06300 */
[----:B------:R-:W-:Y:S05]  /*0590*/  @P0 EXIT ;  /* 0x000000000000094d */ /* 0x000fea0003800000 */
[----:B------:R-:W1:Y:S01]  /*05a0*/  S2UR UR5, SR_CgaCtaId ;  /* 0x00000000000579c3 */ /* 0x000e620000008800 */
[----:B------:R-:W-:Y:S02]  /*05b0*/  UMOV UR4, 0x400 ;  /* 0x0000040000047882 */ /* 0x000fe40000000000 */
[----:B-1----:R-:W-:-:S06]  /*05c0*/  ULEA UR4, UR5, UR4, 0x18 ;  /* 0x0000000405047291 */ /* 0x002fcc000f8ec0ff */
[----:B0-----:R-:W-:-:S05]  /*05d0*/  LEA R0, R2, UR4, 0x2 ;  /* 0x0000000402007c11 */ /* 0x001fca000f8e10ff */
[----:B------:R-:W-:Y:S01]  /*05e0*/  LDS R6, [R0] ;  /* 0x0000000000067984 */ /* 0x000fe20000000800 */
[----:B------:R-:W0:Y:S03]  /*05f0*/  LDCU.64 UR4, c[0x0][0x3d0] ;  /* 0x00007a00ff0477ac */ /* 0x000e260008000a00 */
[----:B------:R-:W1:Y:S01]  /*0600*/  LDS R7, [R0+UR8] ;  /* 0x0000000800077984 */ /* 0x000e620008000800 */
[----:B0-----:R-:W-:-:S04]  /*0610*/  LEA R4, P0, R2, UR4, 0x2 ;  /* 0x0000000402047c11 */ /* 0x001fc8000f8010ff */
[----:B------:R-:W-:Y:S01]  /*0620*/  LEA.HI.X R5, R2, UR5, R3, 0x2, P0 ;  /* 0x0000000502057c11 */ /* 0x000fe200080f1403 */
[----:B-1----:R-:W-:-:S05]  /*0630*/  FADD R7, R6, R7 ;  /* 0x0000000706077221 */ /* 0x002fca0000000000 */
[----:B------:R-:W-:Y:S01]  /*0640*/  STG.E desc[UR14][R4.64], R7 ;  /* 0x0000000704007986 */ /* 0x000fe2000c10190e */
[----:B------:R-:W-:Y:S05]  /*0650*/  EXIT ;  /* 0x000000000000794d */ /* 0x000fea0003800000 */
.L_x_5:
[----:B------:R-:W-:-:S00]  /*0660*/  BRA `(.L_x_5) ;  /* 0xfffffffc00fc7947 */ /* 0x000fc0000383ffff */
[----:B------:R-:W-:-:S00]  /*0670*/  NOP ;  /* 0x0000000000007918 */ /* 0x000fc00000000000 */
        /* <DEDUP_REMOVED lines=8> */
.L_x_6:


//--------------------- .nv.shared.pointwise_smem --------------------------
	.section	.nv.shared.pointwise_smem,"aw",@nobits
	.sectionflags	@""
	.align	16
	.zero		1024


//--------------------- .nv.shared.reserved.0     --------------------------
	.section	.nv.shared.reserved.0,"aw",@nobits
	.weak		__nv_reservedSMEM_offset_0_alias
	.size		__nv_reservedSMEM_offset_0_alias, 0, 64
	.other		__nv_reservedSMEM_offset_0_alias,@"STO_CUDA_RESERVED_SHARED STV_DEFAULT"
__nv_reservedSMEM_offset_0_alias:
	.zero		0
	.zero		64


//--------------------- .nv.constant0.pointwise_smem --------------------------
	.section	.nv.constant0.pointwise_smem,"a",@progbits
	.sectionflags	@""
	.align	4
.nv.constant0.pointwise_smem:
	.zero		1016


//--------------------- SYMBOLS --------------------------

	.type		.nv.reservedSmem.offset0,@object
	.size		.nv.reservedSmem.offset0,0x4
	.type		.nv.reservedSmem.cap,@object
	.size		.nv.reservedSmem.cap,0x4
